//
// Generated by NVIDIA NVVM Compiler
//
// Compiler Build ID: CL-36424714
// Cuda compilation tools, release 13.0, V13.0.88
// Based on NVVM 20.0.0
//

.version 9.0
.target sm_100
.address_size 64

	// .globl	_Z6matvecPfS_S_i

.visible .entry _Z6matvecPfS_S_i(
	.param .u64 .ptr .align 1 _Z6matvecPfS_S_i_param_0,
	.param .u64 .ptr .align 1 _Z6matvecPfS_S_i_param_1,
	.param .u64 .ptr .align 1 _Z6matvecPfS_S_i_param_2,
	.param .u32 _Z6matvecPfS_S_i_param_3
)
{
	.reg .pred 	%p<11>;
	.reg .b32 	%r<37>;
	.reg .b32 	%f<112>;
	.reg .b64 	%rd<31>;

	ld.param.u64 	%rd11, [_Z6matvecPfS_S_i_param_0];
	ld.param.u64 	%rd12, [_Z6matvecPfS_S_i_param_1];
	ld.param.u64 	%rd10, [_Z6matvecPfS_S_i_param_2];
	ld.param.u32 	%r23, [_Z6matvecPfS_S_i_param_3];
	cvta.to.global.u64 	%rd1, %rd12;
	cvta.to.global.u64 	%rd2, %rd11;
	mov.u32 	%r24, %ctaid.x;
	mov.u32 	%r25, %ntid.x;
	mov.u32 	%r26, %tid.x;
	mad.lo.s32 	%r1, %r24, %r25, %r26;
	setp.ge.s32 	%p1, %r1, %r23;
	@%p1 bra 	$L__BB0_15;
	setp.lt.s32 	%p2, %r23, 1;
	mov.f32 	%f111, 0f00000000;
	@%p2 bra 	$L__BB0_14;
	mul.lo.s32 	%r2, %r23, %r1;
	and.b32  	%r3, %r23, 15;
	setp.lt.u32 	%p3, %r23, 16;
	mov.f32 	%f111, 0f00000000;
	mov.b32 	%r33, 0;
	@%p3 bra 	$L__BB0_5;
	and.b32  	%r33, %r23, 2147483632;
	neg.s32 	%r31, %r33;
	add.s64 	%rd3, %rd2, 32;
	add.s64 	%rd29, %rd1, 32;
	mov.f32 	%f111, 0f00000000;
	mov.u32 	%r30, %r2;
$L__BB0_4:
	.pragma "nounroll";
	mul.wide.s32 	%rd13, %r30, 4;
	add.s64 	%rd14, %rd3, %rd13;
	ld.global.f32 	%f18, [%rd14+-32];
	ld.global.f32 	%f19, [%rd29+-32];
	fma.rn.f32 	%f20, %f18, %f19, %f111;
	ld.global.f32 	%f21, [%rd14+-28];
	ld.global.f32 	%f22, [%rd29+-28];
	fma.rn.f32 	%f23, %f21, %f22, %f20;
	ld.global.f32 	%f24, [%rd14+-24];
	ld.global.f32 	%f25, [%rd29+-24];
	fma.rn.f32 	%f26, %f24, %f25, %f23;
	ld.global.f32 	%f27, [%rd14+-20];
	ld.global.f32 	%f28, [%rd29+-20];
	fma.rn.f32 	%f29, %f27, %f28, %f26;
	ld.global.f32 	%f30, [%rd14+-16];
	ld.global.f32 	%f31, [%rd29+-16];
	fma.rn.f32 	%f32, %f30, %f31, %f29;
	ld.global.f32 	%f33, [%rd14+-12];
	ld.global.f32 	%f34, [%rd29+-12];
	fma.rn.f32 	%f35, %f33, %f34, %f32;
	ld.global.f32 	%f36, [%rd14+-8];
	ld.global.f32 	%f37, [%rd29+-8];
	fma.rn.f32 	%f38, %f36, %f37, %f35;
	ld.global.f32 	%f39, [%rd14+-4];
	ld.global.f32 	%f40, [%rd29+-4];
	fma.rn.f32 	%f41, %f39, %f40, %f38;
	ld.global.f32 	%f42, [%rd14];
	ld.global.f32 	%f43, [%rd29];
	fma.rn.f32 	%f44, %f42, %f43, %f41;
	ld.global.f32 	%f45, [%rd14+4];
	ld.global.f32 	%f46, [%rd29+4];
	fma.rn.f32 	%f47, %f45, %f46, %f44;
	ld.global.f32 	%f48, [%rd14+8];
	ld.global.f32 	%f49, [%rd29+8];
	fma.rn.f32 	%f50, %f48, %f49, %f47;
	ld.global.f32 	%f51, [%rd14+12];
	ld.global.f32 	%f52, [%rd29+12];
	fma.rn.f32 	%f53, %f51, %f52, %f50;
	ld.global.f32 	%f54, [%rd14+16];
	ld.global.f32 	%f55, [%rd29+16];
	fma.rn.f32 	%f56, %f54, %f55, %f53;
	ld.global.f32 	%f57, [%rd14+20];
	ld.global.f32 	%f58, [%rd29+20];
	fma.rn.f32 	%f59, %f57, %f58, %f56;
	ld.global.f32 	%f60, [%rd14+24];
	ld.global.f32 	%f61, [%rd29+24];
	fma.rn.f32 	%f62, %f60, %f61, %f59;
	ld.global.f32 	%f63, [%rd14+28];
	ld.global.f32 	%f64, [%rd29+28];
	fma.rn.f32 	%f111, %f63, %f64, %f62;
	add.s32 	%r31, %r31, 16;
	add.s32 	%r30, %r30, 16;
	add.s64 	%rd29, %rd29, 64;
	setp.ne.s32 	%p4, %r31, 0;
	@%p4 bra 	$L__BB0_4;
$L__BB0_5:
	setp.eq.s32 	%p5, %r3, 0;
	@%p5 bra 	$L__BB0_14;
	and.b32  	%r11, %r23, 7;
	setp.lt.u32 	%p6, %r3, 8;
	@%p6 bra 	$L__BB0_8;
	add.s32 	%r28, %r33, %r2;
	mul.wide.s32 	%rd15, %r28, 4;
	add.s64 	%rd16, %rd2, %rd15;
	ld.global.f32 	%f66, [%rd16];
	mul.wide.u32 	%rd17, %r33, 4;
	add.s64 	%rd18, %rd1, %rd17;
	ld.global.f32 	%f67, [%rd18];
	fma.rn.f32 	%f68, %f66, %f67, %f111;
	ld.global.f32 	%f69, [%rd16+4];
	ld.global.f32 	%f70, [%rd18+4];
	fma.rn.f32 	%f71, %f69, %f70, %f68;
	ld.global.f32 	%f72, [%rd16+8];
	ld.global.f32 	%f73, [%rd18+8];
	fma.rn.f32 	%f74, %f72, %f73, %f71;
	ld.global.f32 	%f75, [%rd16+12];
	ld.global.f32 	%f76, [%rd18+12];
	fma.rn.f32 	%f77, %f75, %f76, %f74;
	ld.global.f32 	%f78, [%rd16+16];
	ld.global.f32 	%f79, [%rd18+16];
	fma.rn.f32 	%f80, %f78, %f79, %f77;
	ld.global.f32 	%f81, [%rd16+20];
	ld.global.f32 	%f82, [%rd18+20];
	fma.rn.f32 	%f83, %f81, %f82, %f80;
	ld.global.f32 	%f84, [%rd16+24];
	ld.global.f32 	%f85, [%rd18+24];
	fma.rn.f32 	%f86, %f84, %f85, %f83;
	ld.global.f32 	%f87, [%rd16+28];
	ld.global.f32 	%f88, [%rd18+28];
	fma.rn.f32 	%f111, %f87, %f88, %f86;
	add.s32 	%r33, %r33, 8;
$L__BB0_8:
	setp.eq.s32 	%p7, %r11, 0;
	@%p7 bra 	$L__BB0_14;
	and.b32  	%r14, %r23, 3;
	setp.lt.u32 	%p8, %r11, 4;
	@%p8 bra 	$L__BB0_11;
	add.s32 	%r29, %r33, %r2;
	mul.wide.s32 	%rd19, %r29, 4;
	add.s64 	%rd20, %rd2, %rd19;
	ld.global.f32 	%f90, [%rd20];
	mul.wide.u32 	%rd21, %r33, 4;
	add.s64 	%rd22, %rd1, %rd21;
	ld.global.f32 	%f91, [%rd22];
	fma.rn.f32 	%f92, %f90, %f91, %f111;
	ld.global.f32 	%f93, [%rd20+4];
	ld.global.f32 	%f94, [%rd22+4];
	fma.rn.f32 	%f95, %f93, %f94, %f92;
	ld.global.f32 	%f96, [%rd20+8];
	ld.global.f32 	%f97, [%rd22+8];
	fma.rn.f32 	%f98, %f96, %f97, %f95;
	ld.global.f32 	%f99, [%rd20+12];
	ld.global.f32 	%f100, [%rd22+12];
	fma.rn.f32 	%f111, %f99, %f100, %f98;
	add.s32 	%r33, %r33, 4;
$L__BB0_11:
	setp.eq.s32 	%p9, %r14, 0;
	@%p9 bra 	$L__BB0_14;
	mul.wide.u32 	%rd23, %r33, 4;
	add.s64 	%rd30, %rd1, %rd23;
	add.s32 	%r36, %r33, %r2;
	neg.s32 	%r35, %r14;
$L__BB0_13:
	.pragma "nounroll";
	mul.wide.s32 	%rd24, %r36, 4;
	add.s64 	%rd25, %rd2, %rd24;
	ld.global.f32 	%f101, [%rd25];
	ld.global.f32 	%f102, [%rd30];
	fma.rn.f32 	%f111, %f101, %f102, %f111;
	add.s64 	%rd30, %rd30, 4;
	add.s32 	%r36, %r36, 1;
	add.s32 	%r35, %r35, 1;
	setp.ne.s32 	%p10, %r35, 0;
	@%p10 bra 	$L__BB0_13;
$L__BB0_14:
	cvta.to.global.u64 	%rd26, %rd10;
	mul.wide.s32 	%rd27, %r1, 4;
	add.s64 	%rd28, %rd26, %rd27;
	st.global.f32 	[%rd28], %f111;
$L__BB0_15:
	ret;

}


// ===== COMPILED SASS (sm_100) =====

	.target	sm_100

	.elftype	@"ET_EXEC"


//--------------------- .note.nv.tkinfo           --------------------------
	.section	.note.nv.tkinfo,"",@"SHT_NOTE"
	.sectionflags	@"SHF_NOTE_NV_TKINFO"
	.tkinfo
        /*0018*/ 	.word	0x00000002
        /*0030*/ 	.string	""
        /*0030*/ 	.string	"ptxas"
        /*0030*/ 	.string	"Cuda compilation tools, release 13.0, V13.0.88"
        /*0030*/ 	.string	"Build cuda_13.0.r13.0/compiler.36424714_0"
        /*0030*/ 	.string	"-arch sm_100 -m 64 "



//--------------------- .note.nv.cuinfo           --------------------------
	.section	.note.nv.cuinfo,"",@"SHT_NOTE"
	.sectionflags	@"SHF_NOTE_NV_CUINFO"
        /*0018*/ 	.short	0x0002
        /*001a*/ 	.short	0x0064
        /*001c*/ 	.short	0x0082
	.zero		2


//--------------------- .nv.info                  --------------------------
	.section	.nv.info,"",@"SHT_CUDA_INFO"
	.align	4


	//----- nvinfo : EIATTR_REGCOUNT
	.align		4
        /*0000*/ 	.byte	0x04, 0x2f
        /*0002*/ 	.short	(.L_1 - .L_0)
	.align		4
.L_0:
        /*0004*/ 	.word	index@(_Z6matvecPfS_S_i)
        /*0008*/ 	.word	0x0000001e


	//----- nvinfo : EIATTR_FRAME_SIZE
	.align		4
.L_1:
        /*000c*/ 	.byte	0x04, 0x11
        /*000e*/ 	.short	(.L_3 - .L_2)
	.align		4
.L_2:
        /*0010*/ 	.word	index@(_Z6matvecPfS_S_i)
        /*0014*/ 	.word	0x00000000


	//----- nvinfo : EIATTR_MIN_STACK_SIZE
	.align		4
.L_3:
        /*0018*/ 	.byte	0x04, 0x12
        /*001a*/ 	.short	(.L_5 - .L_4)
	.align		4
.L_4:
        /*001c*/ 	.word	index@(_Z6matvecPfS_S_i)
        /*0020*/ 	.word	0x00000000
.L_5:


//--------------------- .nv.compat                --------------------------
	.section	.nv.compat,"",@"SHT_CUDA_COMPAT_INFO"
	.align	4
        /*0000*/ 	.byte	0x02, 0x09, 0x00, 0x00, 0x02, 0x02, 0x01, 0x00, 0x02, 0x05, 0x05, 0x00, 0x03, 0x07, 0x01, 0x01
        /*0010*/ 	.byte	0x02, 0x03, 0x00, 0x00, 0x02, 0x06, 0x01, 0x00, 0x04, 0x0b, 0x08, 0x00, 0x09, 0x00, 0x00, 0x00
        /*0020*/ 	.byte	0x00, 0x00, 0x00, 0x00


//--------------------- .nv.info._Z6matvecPfS_S_i --------------------------
	.section	.nv.info._Z6matvecPfS_S_i,"",@"SHT_CUDA_INFO"
	.sectionflags	@""
	.align	4


	//----- nvinfo : EIATTR_CUDA_API_VERSION
	.align		4
        /*0000*/ 	.byte	0x04, 0x37
        /*0002*/ 	.short	(.L_7 - .L_6)
.L_6:
        /*0004*/ 	.word	0x00000082


	//----- nvinfo : EIATTR_KPARAM_INFO
	.align		4
.L_7:
        /*0008*/ 	.byte	0x04, 0x17
        /*000a*/ 	.short	(.L_9 - .L_8)
.L_8:
        /*000c*/ 	.word	0x00000000
        /*0010*/ 	.short	0x0003
        /*0012*/ 	.short	0x0018
        /*0014*/ 	.byte	0x00, 0xf0, 0x11, 0x00


	//----- nvinfo : EIATTR_KPARAM_INFO
	.align		4
.L_9:
        /*0018*/ 	.byte	0x04, 0x17
        /*001a*/ 	.short	(.L_11 - .L_10)
.L_10:
        /*001c*/ 	.word	0x00000000
        /*0020*/ 	.short	0x0002
        /*0022*/ 	.short	0x0010
        /*0024*/ 	.byte	0x00, 0xf5, 0x21, 0x00


	//----- nvinfo : EIATTR_KPARAM_INFO
	.align		4
.L_11:
        /*0028*/ 	.byte	0x04, 0x17
        /*002a*/ 	.short	(.L_13 - .L_12)
.L_12:
        /*002c*/ 	.word	0x00000000
        /*0030*/ 	.short	0x0001
        /*0032*/ 	.short	0x0008
        /*0034*/ 	.byte	0x00, 0xf5, 0x21, 0x00


	//----- nvinfo : EIATTR_KPARAM_INFO
	.align		4
.L_13:
        /*0038*/ 	.byte	0x04, 0x17
        /*003a*/ 	.short	(.L_15 - .L_14)
.L_14:
        /*003c*/ 	.word	0x00000000
        /*0040*/ 	.short	0x0000
        /*0042*/ 	.short	0x0000
        /*0044*/ 	.byte	0x00, 0xf5, 0x21, 0x00


	//----- nvinfo : EIATTR_SPARSE_MMA_MASK
	.align		4
.L_15:
        /*0048*/ 	.byte	0x03, 0x50
        /*004a*/ 	.short	0x0000


	//----- nvinfo : EIATTR_MAXREG_COUNT
	.align		4
        /*004c*/ 	.byte	0x03, 0x1b
        /*004e*/ 	.short	0x00ff


	//----- nvinfo : EIATTR_MERCURY_ISA_VERSION
	.align		4
        /*0050*/ 	.byte	0x03, 0x5f
        /*0052*/ 	.short	0x0101


	//----- nvinfo : EIATTR_VRC_CTA_INIT_COUNT
	.align		4
        /*0054*/ 	.byte	0x02, 0x4a
	.zero		1
	.zero		1


	//----- nvinfo : EIATTR_EXIT_INSTR_OFFSETS
	.align		4
        /*0058*/ 	.byte	0x04, 0x1c
        /*005a*/ 	.short	(.L_17 - .L_16)


	//   ....[0]....
.L_16:
        /*005c*/ 	.word	0x00000070


	//   ....[1]....
        /*0060*/ 	.word	0x00000a80


	//----- nvinfo : EIATTR_CBANK_PARAM_SIZE
	.align		4
.L_17:
        /*0064*/ 	.byte	0x03, 0x19
        /*0066*/ 	.short	0x001c


	//----- nvinfo : EIATTR_PARAM_CBANK
	.align		4
        /*0068*/ 	.byte	0x04, 0x0a
        /*006a*/ 	.short	(.L_19 - .L_18)
	.align		4
.L_18:
        /*006c*/ 	.word	index@(.nv.constant0._Z6matvecPfS_S_i)
        /*0070*/ 	.short	0x0380
        /*0072*/ 	.short	0x001c


	//----- nvinfo : EIATTR_SW_WAR
	.align		4
.L_19:
        /*0074*/ 	.byte	0x04, 0x36
        /*0076*/ 	.short	(.L_21 - .L_20)
.L_20:
        /*0078*/ 	.word	0x00000008
.L_21:


//--------------------- .nv.callgraph             --------------------------
	.section	.nv.callgraph,"",@"SHT_CUDA_CALLGRAPH"
	.align	4
	.sectionentsize	8
	.align		4
        /*0000*/ 	.word	0x00000000
	.align		4
        /*0004*/ 	.word	0xffffffff
	.align		4
        /*0008*/ 	.word	0x00000000
	.align		4
        /*000c*/ 	.word	0xfffffffe
	.align		4
        /*0010*/ 	.word	0x00000000
	.align		4
        /*0014*/ 	.word	0xfffffffd
	.align		4
        /*0018*/ 	.word	0x00000000
	.align		4
        /*001c*/ 	.word	0xfffffffc


//--------------------- .text._Z6matvecPfS_S_i    --------------------------
	.section	.text._Z6matvecPfS_S_i,"ax",@progbits
	.align	128
        .global         _Z6matvecPfS_S_i
        .type           _Z6matvecPfS_S_i,@function
        .size           _Z6matvecPfS_S_i,(.L_x_7 - _Z6matvecPfS_S_i)
        .other          _Z6matvecPfS_S_i,@"STO_CUDA_ENTRY STV_DEFAULT"
_Z6matvecPfS_S_i:
.text._Z6matvecPfS_S_i:
[----:B------:R-:W-:Y:S01]  /*0000*/  LDC R1, c[0x0][0x37c] ;  /* 0x0000df00ff017b82 */ /* 0x000fe20000000800 */
[----:B------:R-:W0:Y:S07]  /*0010*/  S2R R3, SR_TID.X ;  /* 0x0000000000037919 */ /* 0x000e2e0000002100 */
[----:B------:R-:W0:Y:S01]  /*0020*/  S2UR UR4, SR_CTAID.X ;  /* 0x00000000000479c3 */ /* 0x000e220000002500 */
[----:B------:R-:W1:Y:S07]  /*0030*/  LDCU UR16, c[0x0][0x398] ;  /* 0x00007300ff1077ac */ /* 0x000e6e0008000800 */
[----:B------:R-:W0:Y:S02]  /*0040*/  LDC R0, c[0x0][0x360] ;  /* 0x0000d800ff007b82 */ /* 0x000e240000000800 */
[----:B0-----:R-:W-:-:S05]  /*0050*/  IMAD R0, R0, UR4, R3 ;  /* 0x0000000400007c24 */ /* 0x001fca000f8e0203 */
[----:B-1----:R-:W-:-:S13]  /*0060*/  ISETP.GE.AND P0, PT, R0, UR16, PT ;  /* 0x0000001000007c0c */ /* 0x002fda000bf06270 */
[----:B------:R-:W-:Y:S05]  /*0070*/  @P0 EXIT ;  /* 0x000000000000094d */ /* 0x000fea0003800000 */
[----:B------:R-:W-:Y:S01]  /*0080*/  UISETP.GE.AND UP0, UPT, UR16, 0x1, UPT ;  /* 0x000000011000788c */ /* 0x000fe2000bf06270 */
[----:B------:R-:W-:Y:S01]  /*0090*/  HFMA2 R15, -RZ, RZ, 0, 0 ;  /* 0x00000000ff0f7431 */ /* 0x000fe200000001ff */
[----:B------:R-:W0:Y:S07]  /*00a0*/  LDCU.64 UR14, c[0x0][0x358] ;  /* 0x00006b00ff0e77ac */ /* 0x000e2e0008000a00 */
[----:B------:R-:W-:Y:S05]  /*00b0*/  BRA.U !UP0, `(.L_x_0) ;  /* 0x0000000908647547 */ /* 0x000fea000b800000 */
[----:B------:R-:W-:Y:S02]  /*00c0*/  UISETP.GE.U32.AND UP1, UPT, UR16, 0x10, UPT ;  /* 0x000000101000788c */ /* 0x000fe4000bf26070 */
[----:B------:R-:W-:Y:S01]  /*00d0*/  IMAD R7, R0, UR16, RZ ;  /* 0x0000001000077c24 */ /* 0x000fe2000f8e02ff */
[----:B------:R-:W-:Y:S01]  /*00e0*/  ULOP3.LUT UR12, UR16, 0xf, URZ, 0xc0, !UPT ;  /* 0x0000000f100c7892 */ /* 0x000fe2000f8ec0ff */
[----:B------:R-:W-:Y:S02]  /*00f0*/  MOV R15, RZ ;  /* 0x000000ff000f7202 */ /* 0x000fe40000000f00 */
[----:B------:R-:W-:Y:S01]  /*0100*/  MOV R8, RZ ;  /* 0x000000ff00087202 */ /* 0x000fe20000000f00 */
[----:B------:R-:W-:Y:S02]  /*0110*/  UISETP.NE.AND UP0, UPT, UR12, URZ, UPT ;  /* 0x000000ff0c00728c */ /* 0x000fe4000bf05270 */
[----:B------:R-:W-:Y:S09]  /*0120*/  BRA.U !UP1, `(.L_x_1) ;  /* 0x0000000509147547 */ /* 0x000ff2000b800000 */
[----:B------:R-:W1:Y:S01]  /*0130*/  LDCU.128 UR8, c[0x0][0x380] ;  /* 0x00007000ff0877ac */ /* 0x000e620008000c00 */
[----:B------:R-:W-:Y:S02]  /*0140*/  MOV R15, RZ ;  /* 0x000000ff000f7202 */ /* 0x000fe40000000f00 */
[----:B------:R-:W-:Y:S01]  /*0150*/  MOV R6, R7 ;  /* 0x0000000700067202 */ /* 0x000fe20000000f00 */
[----:B------:R-:W-:-:S06]  /*0160*/  ULOP3.LUT UR13, UR16, 0x7ffffff0, URZ, 0xc0, !UPT ;  /* 0x7ffffff0100d7892 */ /* 0x000fcc000f8ec0ff */
[----:B------:R-:W-:Y:S01]  /*0170*/  MOV R8, UR13 ;  /* 0x0000000d00087c02 */ /* 0x000fe20008000f00 */
[----:B-1----:R-:W-:Y:S02]  /*0180*/  UIADD3 UR4, UP2, UPT, UR10, 0x20, URZ ;  /* 0x000000200a047890 */ /* 0x002fe4000ff5e0ff */
[----:B------:R-:W-:Y:S02]  /*0190*/  UIADD3 UR6, UP1, UPT, UR8, 0x20, URZ ;  /* 0x0000002008067890 */ /* 0x000fe4000ff3e0ff */
[----:B------:R-:W-:Y:S02]  /*01a0*/  UIADD3.X UR5, UPT, UPT, URZ, UR11, URZ, UP2, !UPT ;  /* 0x0000000bff057290 */ /* 0x000fe400097fe4ff */
[----:B------:R-:W-:Y:S01]  /*01b0*/  MOV R2, UR4 ;  /* 0x0000000400027c02 */ /* 0x000fe20008000f00 */
[----:B------:R-:W-:Y:S02]  /*01c0*/  UIADD3 UR8, UPT, UPT, -UR13, URZ, URZ ;  /* 0x000000ff0d087290 */ /* 0x000fe4000fffe1ff */
[----:B------:R-:W-:Y:S01]  /*01d0*/  UIADD3.X UR7, UPT, UPT, URZ, UR9, URZ, UP1, !UPT ;  /* 0x00000009ff077290 */ /* 0x000fe20008ffe4ff */
[----:B------:R-:W-:-:S11]  /*01e0*/  MOV R3, UR5 ;  /* 0x0000000500037c02 */ /* 0x000fd60008000f00 */
.L_x_2:
[----:B------:R-:W-:Y:S01]  /*01f0*/  MOV R4, UR6 ;  /* 0x0000000600047c02 */ /* 0x000fe20008000f00 */
[----:B0-----:R-:W2:Y:S01]  /*0200*/  LDG.E R17, desc[UR14][R2.64+-0x20] ;  /* 0xffffe00e02117981 */ /* 0x001ea2000c1e1900 */
[----:B------:R-:W-:-:S03]  /*0210*/  MOV R5, UR7 ;  /* 0x0000000700057c02 */ /* 0x000fc60008000f00 */
[----:B------:R-:W3:Y:S01]  /*0220*/  LDG.E R25, desc[UR14][R2.64+-0x1c] ;  /* 0xffffe40e02197981 */ /* 0x000ee2000c1e1900 */
[----:B------:R-:W-:-:S03]  /*0230*/  IMAD.WIDE R4, R6, 0x4, R4 ;  /* 0x0000000406047825 */ /* 0x000fc600078e0204 */
[----:B------:R-:W4:Y:S04]  /*0240*/  LDG.E R19, desc[UR14][R2.64+-0x18] ;  /* 0xffffe80e02137981 */ /* 0x000f28000c1e1900 */
[----:B------:R-:W2:Y:S04]  /*0250*/  LDG.E R16, desc[UR14][R4.64+-0x20] ;  /* 0xffffe00e04107981 */ /* 0x000ea8000c1e1900 */
[----:B------:R-:W3:Y:S04]  /*0260*/  LDG.E R18, desc[UR14][R4.64+-0x1c] ;  /* 0xffffe40e04127981 */ /* 0x000ee8000c1e1900 */
[----:B------:R-:W4:Y:S04]  /*0270*/  LDG.E R20, desc[UR14][R4.64+-0x18] ;  /* 0xffffe80e04147981 */ /* 0x000f28000c1e1900 */
[----:B------:R-:W5:Y:S04]  /*0280*/  LDG.E R22, desc[UR14][R2.64+-0x14] ;  /* 0xffffec0e02167981 */ /* 0x000f68000c1e1900 */
        /* <DEDUP_REMOVED lines=8> */
[----:B------:R-:W5:Y:S01]  /*0310*/  LDG.E R14, desc[UR14][R4.64+-0x4] ;  /* 0xfffffc0e040e7981 */ /* 0x000f62000c1e1900 */
[----:B--2---:R-:W-:-:S03]  /*0320*/  FFMA R17, R16, R17, R15 ;  /* 0x0000001110117223 */ /* 0x004fc6000000000f */
[----:B------:R-:W2:Y:S04]  /*0330*/  LDG.E R15, desc[UR14][R2.64] ;  /* 0x0000000e020f7981 */ /* 0x000ea8000c1e1900 */
[----:B------:R-:W2:Y:S01]  /*0340*/  LDG.E R16, desc[UR14][R4.64] ;  /* 0x0000000e04107981 */ /* 0x000ea2000c1e1900 */
[----:B---3--:R-:W-:-:S03]  /*0350*/  FFMA R25, R18, R25, R17 ;  /* 0x0000001912197223 */ /* 0x008fc60000000011 */
[----:B------:R-:W3:Y:S01]  /*0360*/  LDG.E R17, desc[UR14][R2.64+0x4] ;  /* 0x0000040e02117981 */ /* 0x000ee2000c1e1900 */
[----:B----4-:R-:W-:-:S03]  /*0370*/  FFMA R26, R20, R19, R25 ;  /* 0x00000013141a7223 */ /* 0x010fc60000000019 */
[----:B------:R-:W3:Y:S04]  /*0380*/  LDG.E R18, desc[UR14][R4.64+0x4] ;  /* 0x0000040e04127981 */ /* 0x000ee8000c1e1900 */
[----:B------:R-:W4:Y:S01]  /*0390*/  LDG.E R20, desc[UR14][R2.64+0x8] ;  /* 0x0000080e02147981 */ /* 0x000f22000c1e1900 */
[----:B-----5:R-:W-:-:S03]  /*03a0*/  FFMA R25, R21, R22, R26 ;  /* 0x0000001615197223 */ /* 0x020fc6000000001a */
[----:B------:R-:W4:Y:S04]  /*03b0*/  LDG.E R19, desc[UR14][R4.64+0x8] ;  /* 0x0000080e04137981 */ /* 0x000f28000c1e1900 */
[----:B------:R-:W5:Y:S01]  /*03c0*/  LDG.E R22, desc[UR14][R2.64+0xc] ;  /* 0x00000c0e02167981 */ /* 0x000f62000c1e1900 */
[----:B------:R-:W-:-:S03]  /*03d0*/  FFMA R25, R24, R23, R25 ;  /* 0x0000001718197223 */ /* 0x000fc60000000019 */
[----:B------:R-:W5:Y:S04]  /*03e0*/  LDG.E R21, desc[UR14][R4.64+0xc] ;  /* 0x00000c0e04157981 */ /* 0x000f68000c1e1900 */
[----:B------:R-:W5:Y:S01]  /*03f0*/  LDG.E R24, desc[UR14][R2.64+0x10] ;  /* 0x0000100e02187981 */ /* 0x000f62000c1e1900 */
[----:B------:R-:W-:-:S03]  /*0400*/  FFMA R25, R10, R9, R25 ;  /* 0x000000090a197223 */ /* 0x000fc60000000019 */
[----:B------:R-:W5:Y:S04]  /*0410*/  LDG.E R23, desc[UR14][R4.64+0x10] ;  /* 0x0000100e04177981 */ /* 0x000f68000c1e1900 */
[----:B------:R-:W5:Y:S01]  /*0420*/  LDG.E R10, desc[UR14][R2.64+0x14] ;  /* 0x0000140e020a7981 */ /* 0x000f62000c1e1900 */
[----:B------:R-:W-:-:S03]  /*0430*/  FFMA R27, R12, R11, R25 ;  /* 0x0000000b0c1b7223 */ /* 0x000fc60000000019 */
[----:B------:R-:W5:Y:S04]  /*0440*/  LDG.E R9, desc[UR14][R4.64+0x14] ;  /* 0x0000140e04097981 */ /* 0x000f68000c1e1900 */
[----:B------:R-:W5:Y:S04]  /*0450*/  LDG.E R11, desc[UR14][R2.64+0x18] ;  /* 0x0000180e020b7981 */ /* 0x000f68000c1e1900 */
[----:B------:R-:W5:Y:S04]  /*0460*/  LDG.E R12, desc[UR14][R4.64+0x18] ;  /* 0x0000180e040c7981 */ /* 0x000f68000c1e1900 */
[----:B------:R-:W5:Y:S04]  /*0470*/  LDG.E R25, desc[UR14][R4.64+0x1c] ;  /* 0x00001c0e04197981 */ /* 0x000f68000c1e1900 */
[----:B------:R0:W5:Y:S01]  /*0480*/  LDG.E R26, desc[UR14][R2.64+0x1c] ;  /* 0x00001c0e021a7981 */ /* 0x000162000c1e1900 */
[----:B------:R-:W-:Y:S01]  /*0490*/  FFMA R13, R14, R13, R27 ;  /* 0x0000000d0e0d7223 */ /* 0x000fe2000000001b */
[----:B------:R-:W-:-:S04]  /*04a0*/  UIADD3 UR8, UPT, UPT, UR8, 0x10, URZ ;  /* 0x0000001008087890 */ /* 0x000fc8000fffe0ff */
[----:B------:R-:W-:Y:S01]  /*04b0*/  UISETP.NE.AND UP1, UPT, UR8, URZ, UPT ;  /* 0x000000ff0800728c */ /* 0x000fe2000bf25270 */
[----:B0-----:R-:W-:Y:S02]  /*04c0*/  IADD3 R2, P0, PT, R2, 0x40, RZ ;  /* 0x0000004002027810 */ /* 0x001fe40007f1e0ff */
[----:B------:R-:W-:Y:S02]  /*04d0*/  IADD3 R6, PT, PT, R6, 0x10, RZ ;  /* 0x0000001006067810 */ /* 0x000fe40007ffe0ff */
[----:B------:R-:W-:Y:S01]  /*04e0*/  IADD3.X R3, PT, PT, RZ, R3, RZ, P0, !PT ;  /* 0x00000003ff037210 */ /* 0x000fe200007fe4ff */
[----:B--2---:R-:W-:-:S04]  /*04f0*/  FFMA R13, R16, R15, R13 ;  /* 0x0000000f100d7223 */ /* 0x004fc8000000000d */
[----:B---3--:R-:W-:-:S04]  /*0500*/  FFMA R18, R18, R17, R13 ;  /* 0x0000001112127223 */ /* 0x008fc8000000000d */
[----:B----4-:R-:W-:-:S04]  /*0510*/  FFMA R18, R19, R20, R18 ;  /* 0x0000001413127223 */ /* 0x010fc80000000012 */
[----:B-----5:R-:W-:-:S04]  /*0520*/  FFMA R18, R21, R22, R18 ;  /* 0x0000001615127223 */ /* 0x020fc80000000012 */
[----:B------:R-:W-:-:S04]  /*0530*/  FFMA R18, R23, R24, R18 ;  /* 0x0000001817127223 */ /* 0x000fc80000000012 */
[----:B------:R-:W-:-:S04]  /*0540*/  FFMA R9, R9, R10, R18 ;  /* 0x0000000a09097223 */ /* 0x000fc80000000012 */
[----:B------:R-:W-:-:S04]  /*0550*/  FFMA R12, R12, R11, R9 ;  /* 0x0000000b0c0c7223 */ /* 0x000fc80000000009 */
[----:B------:R-:W-:Y:S01]  /*0560*/  FFMA R15, R25, R26, R12 ;  /* 0x0000001a190f7223 */ /* 0x000fe2000000000c */
[----:B------:R-:W-:Y:S06]  /*0570*/  BRA.U UP1, `(.L_x_2) ;  /* 0xfffffffd011c7547 */ /* 0x000fec000b83ffff */
.L_x_1:
[----:B------:R-:W-:Y:S05]  /*0580*/  BRA.U !UP0, `(.L_x_0) ;  /* 0x0000000508307547 */ /* 0x000fea000b800000 */
[----:B------:R-:W-:Y:S02]  /*0590*/  UISETP.GE.U32.AND UP0, UPT, UR12, 0x8, UPT ;  /* 0x000000080c00788c */ /* 0x000fe4000bf06070 */
[----:B------:R-:W-:-:S04]  /*05a0*/  ULOP3.LUT UR5, UR16, 0x7, URZ, 0xc0, !UPT ;  /* 0x0000000710057892 */ /* 0x000fc8000f8ec0ff */
[----:B------:R-:W-:-:S03]  /*05b0*/  UISETP.NE.AND UP1, UPT, UR5, URZ, UPT ;  /* 0x000000ff0500728c */ /* 0x000fc6000bf25270 */
[----:B------:R-:W-:Y:S08]  /*05c0*/  BRA.U !UP0, `(.L_x_3) ;  /* 0x0000000108787547 */ /* 0x000ff0000b800000 */
[----:B------:R-:W1:Y:S01]  /*05d0*/  LDC.64 R2, c[0x0][0x380] ;  /* 0x0000e000ff027b82 */ /* 0x000e620000000a00 */
[----:B------:R-:W-:-:S07]  /*05e0*/  IADD3 R9, PT, PT, R7, R8, RZ ;  /* 0x0000000807097210 */ /* 0x000fce0007ffe0ff */
[----:B------:R-:W2:Y:S01]  /*05f0*/  LDC.64 R4, c[0x0][0x388] ;  /* 0x0000e200ff047b82 */ /* 0x000ea20000000a00 */
[----:B-1----:R-:W-:-:S05]  /*0600*/  IMAD.WIDE R2, R9, 0x4, R2 ;  /* 0x0000000409027825 */ /* 0x002fca00078e0202 */
[----:B0-----:R-:W3:Y:S01]  /*0610*/  LDG.E R10, desc[UR14][R2.64] ;  /* 0x0000000e020a7981 */ /* 0x001ee2000c1e1900 */
[----:B--2---:R-:W-:-:S03]  /*0620*/  IMAD.WIDE.U32 R4, R8, 0x4, R4 ;  /* 0x0000000408047825 */ /* 0x004fc600078e0004 */
[----:B------:R-:W2:Y:S04]  /*0630*/  LDG.E R13, desc[UR14][R2.64+0x4] ;  /* 0x0000040e020d7981 */ /* 0x000ea8000c1e1900 */
[----:B------:R-:W3:Y:S04]  /*0640*/  LDG.E R11, desc[UR14][R4.64] ;  /* 0x0000000e040b7981 */ /* 0x000ee8000c1e1900 */
[----:B------:R-:W2:Y:S04]  /*0650*/  LDG.E R12, desc[UR14][R4.64+0x4] ;  /* 0x0000040e040c7981 */ /* 0x000ea8000c1e1900 */
[----:B------:R-:W4:Y:S04]  /*0660*/  LDG.E R17, desc[UR14][R2.64+0x8] ;  /* 0x0000080e02117981 */ /* 0x000f28000c1e1900 */
        /* <DEDUP_REMOVED lines=11> */
[----:B------:R-:W-:Y:S01]  /*0720*/  IADD3 R8, PT, PT, R8, 0x8, RZ ;  /* 0x0000000808087810 */ /* 0x000fe20007ffe0ff */
[----:B---3--:R-:W-:-:S04]  /*0730*/  FFMA R10, R10, R11, R15 ;  /* 0x0000000b0a0a7223 */ /* 0x008fc8000000000f */
[----:B--2---:R-:W-:-:S04]  /*0740*/  FFMA R10, R13, R12, R10 ;  /* 0x0000000c0d0a7223 */ /* 0x004fc8000000000a */
[----:B----4-:R-:W-:-:S04]  /*0750*/  FFMA R10, R17, R14, R10 ;  /* 0x0000000e110a7223 */ /* 0x010fc8000000000a */
[----:B-----5:R-:W-:-:S04]  /*0760*/  FFMA R10, R19, R16, R10 ;  /* 0x00000010130a7223 */ /* 0x020fc8000000000a */
[----:B------:R-:W-:-:S04]  /*0770*/  FFMA R10, R21, R18, R10 ;  /* 0x00000012150a7223 */ /* 0x000fc8000000000a */
[----:B------:R-:W-:-:S04]  /*0780*/  FFMA R23, R23, R20, R10 ;  /* 0x0000001417177223 */ /* 0x000fc8000000000a */
[----:B------:R-:W-:-:S04]  /*0790*/  FFMA R6, R6, R9, R23 ;  /* 0x0000000906067223 */ /* 0x000fc80000000017 */
[----:B------:R-:W-:-:S07]  /*07a0*/  FFMA R15, R25, R22, R6 ;  /* 0x00000016190f7223 */ /* 0x000fce0000000006 */
.L_x_3:
        /* <DEDUP_REMOVED lines=17> */
[----:B------:R-:W5:Y:S01]  /*08c0*/  LDG.E R14, desc[UR14][R4.64+0xc] ;  /* 0x00000c0e040e7981 */ /* 0x000f62000c1e1900 */
[----:B------:R-:W-:Y:S01]  /*08d0*/  IADD3 R8, PT, PT, R8, 0x4, RZ ;  /* 0x0000000408087810 */ /* 0x000fe20007ffe0ff */
[----:B---3--:R-:W-:-:S04]  /*08e0*/  FFMA R6, R6, R9, R15 ;  /* 0x0000000906067223 */ /* 0x008fc8000000000f */
[----:B--2---:R-:W-:-:S04]  /*08f0*/  FFMA R6, R11, R10, R6 ;  /* 0x0000000a0b067223 */ /* 0x004fc80000000006 */
[----:B----4-:R-:W-:-:S04]  /*0900*/  FFMA R6, R13, R12, R6 ;  /* 0x0000000c0d067223 */ /* 0x010fc80000000006 */
[----:B-----5:R-:W-:-:S07]  /*0910*/  FFMA R15, R17, R14, R6 ;  /* 0x0000000e110f7223 */ /* 0x020fce0000000006 */
.L_x_4:
[----:B------:R-:W-:Y:S05]  /*0920*/  BRA.U !UP1, `(.L_x_0) ;  /* 0x0000000109487547 */ /* 0x000fea000b800000 */
[----:B------:R-:W1:Y:S01]  /*0930*/  LDC.64 R2, c[0x0][0x388] ;  /* 0x0000e200ff027b82 */ /* 0x000e620000000a00 */
[----:B------:R-:W-:Y:S01]  /*0940*/  IADD3 R7, PT, PT, R7, R8, RZ ;  /* 0x0000000807077210 */ /* 0x000fe20007ffe0ff */
[----:B------:R-:W-:-:S06]  /*0950*/  UIADD3 UR4, UPT, UPT, -UR4, URZ, URZ ;  /* 0x000000ff04047290 */ /* 0x000fcc000fffe1ff */
[----:B------:R-:W2:Y:S01]  /*0960*/  LDC.64 R10, c[0x0][0x380] ;  /* 0x0000e000ff0a7b82 */ /* 0x000ea20000000a00 */
[----:B-1----:R-:W-:-:S03]  /*0970*/  IMAD.WIDE.U32 R2, R8, 0x4, R2 ;  /* 0x0000000408027825 */ /* 0x002fc600078e0002 */
[----:B------:R-:W-:Y:S02]  /*0980*/  MOV R6, R2 ;  /* 0x0000000200067202 */ /* 0x000fe40000000f00 */
[----:B------:R-:W-:-:S07]  /*0990*/  MOV R5, R3 ;  /* 0x0000000300057202 */ /* 0x000fce0000000f00 */
.L_x_5:
[----:B--2---:R-:W-:Y:S01]  /*09a0*/  IMAD.WIDE R2, R7, 0x4, R10 ;  /* 0x0000000407027825 */ /* 0x004fe200078e020a */
[----:B------:R-:W-:-:S05]  /*09b0*/  MOV R4, R6 ;  /* 0x0000000600047202 */ /* 0x000fca0000000f00 */
[----:B0-----:R-:W2:Y:S04]  /*09c0*/  LDG.E R2, desc[UR14][R2.64] ;  /* 0x0000000e02027981 */ /* 0x001ea8000c1e1900 */
[----:B------:R0:W2:Y:S01]  /*09d0*/  LDG.E R4, desc[UR14][R4.64] ;  /* 0x0000000e04047981 */ /* 0x0000a2000c1e1900 */
[----:B------:R-:W-:Y:S01]  /*09e0*/  UIADD3 UR4, UPT, UPT, UR4, 0x1, URZ ;  /* 0x0000000104047890 */ /* 0x000fe2000fffe0ff */
[----:B------:R-:W-:Y:S02]  /*09f0*/  IADD3 R6, P0, PT, R6, 0x4, RZ ;  /* 0x0000000406067810 */ /* 0x000fe40007f1e0ff */
[----:B------:R-:W-:Y:S01]  /*0a00*/  IADD3 R7, PT, PT, R7, 0x1, RZ ;  /* 0x0000000107077810 */ /* 0x000fe20007ffe0ff */
[----:B------:R-:W-:Y:S01]  /*0a10*/  UISETP.NE.AND UP0, UPT, UR4, URZ, UPT ;  /* 0x000000ff0400728c */ /* 0x000fe2000bf05270 */
[----:B0-----:R-:W-:Y:S01]  /*0a20*/  IADD3.X R5, PT, PT, RZ, R5, RZ, P0, !PT ;  /* 0x00000005ff057210 */ /* 0x001fe200007fe4ff */
[----:B--2---:R-:W-:-:S07]  /*0a30*/  FFMA R15, R2, R4, R15 ;  /* 0x00000004020f7223 */ /* 0x004fce000000000f */
[----:B------:R-:W-:Y:S05]  /*0a40*/  BRA.U UP0, `(.L_x_5) ;  /* 0xfffffffd00d47547 */ /* 0x000fea000b83ffff */
.L_x_0:
[----:B------:R-:W1:Y:S02]  /*0a50*/  LDC.64 R2, c[0x0][0x390] ;  /* 0x0000e400ff027b82 */ /* 0x000e640000000a00 */
[----:B-1----:R-:W-:-:S05]  /*0a60*/  IMAD.WIDE R2, R0, 0x4, R2 ;  /* 0x0000000400027825 */ /* 0x002fca00078e0202 */
[----:B0-----:R-:W-:Y:S01]  /*0a70*/  STG.E desc[UR14][R2.64], R15 ;  /* 0x0000000f02007986 */ /* 0x001fe2000c10190e */
[----:B------:R-:W-:Y:S05]  /*0a80*/  EXIT ;  /* 0x000000000000794d */ /* 0x000fea0003800000 */
.L_x_6:
[----:B------:R-:W-:-:S00]  /*0a90*/  BRA `(.L_x_6) ;  /* 0xfffffffc00fc7947 */ /* 0x000fc0000383ffff */
[----:B------:R-:W-:-:S00]  /*0aa0*/  NOP ;  /* 0x0000000000007918 */ /* 0x000fc00000000000 */
        /* <DEDUP_REMOVED lines=13> */
.L_x_7:


//--------------------- .nv.shared.reserved.0     --------------------------
	.section	.nv.shared.reserved.0,"aw",@nobits
	.weak		__nv_reservedSMEM_offset_0_alias
	.size		__nv_reservedSMEM_offset_0_alias, 0, 64
	.other		__nv_reservedSMEM_offset_0_alias,@"STO_CUDA_RESERVED_SHARED STV_DEFAULT"
__nv_reservedSMEM_offset_0_alias:
	.zero		0
	.zero		64


//--------------------- .nv.constant0._Z6matvecPfS_S_i --------------------------
	.section	.nv.constant0._Z6matvecPfS_S_i,"a",@progbits
	.sectionflags	@""
	.align	4
.nv.constant0._Z6matvecPfS_S_i:
	.zero		924


//--------------------- SYMBOLS --------------------------

	.type		.nv.reservedSmem.offset0,@object
	.size		.nv.reservedSmem.offset0,0x4
